//
// Generated by NVIDIA NVVM Compiler
//
// Compiler Build ID: CL-36424714
// Cuda compilation tools, release 13.0, V13.0.88
// Based on NVVM 20.0.0
//

.version 9.0
.target sm_100
.address_size 64

	// .globl	_Z16integrate_systemPfS_fj

.visible .entry _Z16integrate_systemPfS_fj(
	.param .u64 .ptr .align 1 _Z16integrate_systemPfS_fj_param_0,
	.param .u64 .ptr .align 1 _Z16integrate_systemPfS_fj_param_1,
	.param .f32 _Z16integrate_systemPfS_fj_param_2,
	.param .u32 _Z16integrate_systemPfS_fj_param_3
)
{
	.reg .pred 	%p<2>;
	.reg .b32 	%r<7>;
	.reg .b32 	%f<2>;
	.reg .b64 	%rd<5>;

	ld.param.u64 	%rd1, [_Z16integrate_systemPfS_fj_param_0];
	ld.param.u32 	%r2, [_Z16integrate_systemPfS_fj_param_3];
	mov.u32 	%r3, %ctaid.x;
	mov.u32 	%r4, %ntid.x;
	mov.u32 	%r5, %tid.x;
	mad.lo.s32 	%r1, %r3, %r4, %r5;
	setp.ge.u32 	%p1, %r1, %r2;
	@%p1 bra 	$L__BB0_2;
	cvta.to.global.u64 	%rd2, %rd1;
	cvt.rn.f32.u32 	%f1, %r1;
	shl.b32 	%r6, %r1, 2;
	mul.wide.u32 	%rd3, %r6, 4;
	add.s64 	%rd4, %rd2, %rd3;
	st.global.f32 	[%rd4+12], %f1;
	st.global.f32 	[%rd4+8], %f1;
	st.global.f32 	[%rd4+4], %f1;
	st.global.f32 	[%rd4], %f1;
$L__BB0_2:
	ret;

}


// ===== COMPILED SASS (sm_100) =====

	.target	sm_100

	.elftype	@"ET_EXEC"


//--------------------- .note.nv.tkinfo           --------------------------
	.section	.note.nv.tkinfo,"",@"SHT_NOTE"
	.sectionflags	@"SHF_NOTE_NV_TKINFO"
	.tkinfo
        /*0018*/ 	.word	0x00000002
        /*0030*/ 	.string	""
        /*0030*/ 	.string	"ptxas"
        /*0030*/ 	.string	"Cuda compilation tools, release 13.0, V13.0.88"
        /*0030*/ 	.string	"Build cuda_13.0.r13.0/compiler.36424714_0"
        /*0030*/ 	.string	"-arch sm_100 -m 64 "



//--------------------- .note.nv.cuinfo           --------------------------
	.section	.note.nv.cuinfo,"",@"SHT_NOTE"
	.sectionflags	@"SHF_NOTE_NV_CUINFO"
        /*0018*/ 	.short	0x0002
        /*001a*/ 	.short	0x0064
        /*001c*/ 	.short	0x0082
	.zero		2


//--------------------- .nv.info                  --------------------------
	.section	.nv.info,"",@"SHT_CUDA_INFO"
	.align	4


	//----- nvinfo : EIATTR_REGCOUNT
	.align		4
        /*0000*/ 	.byte	0x04, 0x2f
        /*0002*/ 	.short	(.L_1 - .L_0)
	.align		4
.L_0:
        /*0004*/ 	.word	index@(_Z16integrate_systemPfS_fj)
        /*0008*/ 	.word	0x0000000a


	//----- nvinfo : EIATTR_FRAME_SIZE
	.align		4
.L_1:
        /*000c*/ 	.byte	0x04, 0x11
        /*000e*/ 	.short	(.L_3 - .L_2)
	.align		4
.L_2:
        /*0010*/ 	.word	index@(_Z16integrate_systemPfS_fj)
        /*0014*/ 	.word	0x00000000


	//----- nvinfo : EIATTR_MIN_STACK_SIZE
	.align		4
.L_3:
        /*0018*/ 	.byte	0x04, 0x12
        /*001a*/ 	.short	(.L_5 - .L_4)
	.align		4
.L_4:
        /*001c*/ 	.word	index@(_Z16integrate_systemPfS_fj)
        /*0020*/ 	.word	0x00000000
.L_5:


//--------------------- .nv.compat                --------------------------
	.section	.nv.compat,"",@"SHT_CUDA_COMPAT_INFO"
	.align	4
        /*0000*/ 	.byte	0x02, 0x09, 0x00, 0x00, 0x02, 0x02, 0x01, 0x00, 0x02, 0x05, 0x05, 0x00, 0x03, 0x07, 0x01, 0x01
        /*0010*/ 	.byte	0x02, 0x03, 0x00, 0x00, 0x02, 0x06, 0x01, 0x00, 0x04, 0x0b, 0x08, 0x00, 0x09, 0x00, 0x00, 0x00
        /*0020*/ 	.byte	0x00, 0x00, 0x00, 0x00


//--------------------- .nv.info._Z16integrate_systemPfS_fj --------------------------
	.section	.nv.info._Z16integrate_systemPfS_fj,"",@"SHT_CUDA_INFO"
	.sectionflags	@""
	.align	4


	//----- nvinfo : EIATTR_CUDA_API_VERSION
	.align		4
        /*0000*/ 	.byte	0x04, 0x37
        /*0002*/ 	.short	(.L_7 - .L_6)
.L_6:
        /*0004*/ 	.word	0x00000082


	//----- nvinfo : EIATTR_KPARAM_INFO
	.align		4
.L_7:
        /*0008*/ 	.byte	0x04, 0x17
        /*000a*/ 	.short	(.L_9 - .L_8)
.L_8:
        /*000c*/ 	.word	0x00000000
        /*0010*/ 	.short	0x0003
        /*0012*/ 	.short	0x0014
        /*0014*/ 	.byte	0x00, 0xf0, 0x11, 0x00


	//----- nvinfo : EIATTR_KPARAM_INFO
	.align		4
.L_9:
        /*0018*/ 	.byte	0x04, 0x17
        /*001a*/ 	.short	(.L_11 - .L_10)
.L_10:
        /*001c*/ 	.word	0x00000000
        /*0020*/ 	.short	0x0002
        /*0022*/ 	.short	0x0010
        /*0024*/ 	.byte	0x00, 0xf0, 0x11, 0x00


	//----- nvinfo : EIATTR_KPARAM_INFO
	.align		4
.L_11:
        /*0028*/ 	.byte	0x04, 0x17
        /*002a*/ 	.short	(.L_13 - .L_12)
.L_12:
        /*002c*/ 	.word	0x00000000
        /*0030*/ 	.short	0x0001
        /*0032*/ 	.short	0x0008
        /*0034*/ 	.byte	0x00, 0xf5, 0x21, 0x00


	//----- nvinfo : EIATTR_KPARAM_INFO
	.align		4
.L_13:
        /*0038*/ 	.byte	0x04, 0x17
        /*003a*/ 	.short	(.L_15 - .L_14)
.L_14:
        /*003c*/ 	.word	0x00000000
        /*0040*/ 	.short	0x0000
        /*0042*/ 	.short	0x0000
        /*0044*/ 	.byte	0x00, 0xf5, 0x21, 0x00


	//----- nvinfo : EIATTR_SPARSE_MMA_MASK
	.align		4
.L_15:
        /*0048*/ 	.byte	0x03, 0x50
        /*004a*/ 	.short	0x0000


	//----- nvinfo : EIATTR_MAXREG_COUNT
	.align		4
        /*004c*/ 	.byte	0x03, 0x1b
        /*004e*/ 	.short	0x00ff


	//----- nvinfo : EIATTR_MERCURY_ISA_VERSION
	.align		4
        /*0050*/ 	.byte	0x03, 0x5f
        /*0052*/ 	.short	0x0101


	//----- nvinfo : EIATTR_VRC_CTA_INIT_COUNT
	.align		4
        /*0054*/ 	.byte	0x02, 0x4a
	.zero		1
	.zero		1


	//----- nvinfo : EIATTR_EXIT_INSTR_OFFSETS
	.align		4
        /*0058*/ 	.byte	0x04, 0x1c
        /*005a*/ 	.short	(.L_17 - .L_16)


	//   ....[0]....
.L_16:
        /*005c*/ 	.word	0x00000070


	//   ....[1]....
        /*0060*/ 	.word	0x00000110


	//----- nvinfo : EIATTR_CBANK_PARAM_SIZE
	.align		4
.L_17:
        /*0064*/ 	.byte	0x03, 0x19
        /*0066*/ 	.short	0x0018


	//----- nvinfo : EIATTR_PARAM_CBANK
	.align		4
        /*0068*/ 	.byte	0x04, 0x0a
        /*006a*/ 	.short	(.L_19 - .L_18)
	.align		4
.L_18:
        /*006c*/ 	.word	index@(.nv.constant0._Z16integrate_systemPfS_fj)
        /*0070*/ 	.short	0x0380
        /*0072*/ 	.short	0x0018


	//----- nvinfo : EIATTR_SW_WAR
	.align		4
.L_19:
        /*0074*/ 	.byte	0x04, 0x36
        /*0076*/ 	.short	(.L_21 - .L_20)
.L_20:
        /*0078*/ 	.word	0x00000008
.L_21:


//--------------------- .nv.callgraph             --------------------------
	.section	.nv.callgraph,"",@"SHT_CUDA_CALLGRAPH"
	.align	4
	.sectionentsize	8
	.align		4
        /*0000*/ 	.word	0x00000000
	.align		4
        /*0004*/ 	.word	0xffffffff
	.align		4
        /*0008*/ 	.word	0x00000000
	.align		4
        /*000c*/ 	.word	0xfffffffe
	.align		4
        /*0010*/ 	.word	0x00000000
	.align		4
        /*0014*/ 	.word	0xfffffffd
	.align		4
        /*0018*/ 	.word	0x00000000
	.align		4
        /*001c*/ 	.word	0xfffffffc


//--------------------- .text._Z16integrate_systemPfS_fj --------------------------
	.section	.text._Z16integrate_systemPfS_fj,"ax",@progbits
	.align	128
        .global         _Z16integrate_systemPfS_fj
        .type           _Z16integrate_systemPfS_fj,@function
        .size           _Z16integrate_systemPfS_fj,(.L_x_1 - _Z16integrate_systemPfS_fj)
        .other          _Z16integrate_systemPfS_fj,@"STO_CUDA_ENTRY STV_DEFAULT"
_Z16integrate_systemPfS_fj:
.text._Z16integrate_systemPfS_fj:
[----:B------:R-:W-:Y:S01]  /*0000*/  LDC R1, c[0x0][0x37c] ;  /* 0x0000df00ff017b82 */ /* 0x000fe20000000800 */
[----:B------:R-:W0:Y:S07]  /*0010*/  S2R R3, SR_TID.X ;  /* 0x0000000000037919 */ /* 0x000e2e0000002100 */
[----:B------:R-:W0:Y:S01]  /*0020*/  S2UR UR4, SR_CTAID.X ;  /* 0x00000000000479c3 */ /* 0x000e220000002500 */
[----:B------:R-:W1:Y:S07]  /*0030*/  LDCU UR5, c[0x0][0x394] ;  /* 0x00007280ff0577ac */ /* 0x000e6e0008000800 */
[----:B------:R-:W0:Y:S02]  /*0040*/  LDC R0, c[0x0][0x360] ;  /* 0x0000d800ff007b82 */ /* 0x000e240000000800 */
[----:B0-----:R-:W-:-:S05]  /*0050*/  IMAD R0, R0, UR4, R3 ;  /* 0x0000000400007c24 */ /* 0x001fca000f8e0203 */
[----:B-1----:R-:W-:-:S13]  /*0060*/  ISETP.GE.U32.AND P0, PT, R0, UR5, PT ;  /* 0x0000000500007c0c */ /* 0x002fda000bf06070 */
[----:B------:R-:W-:Y:S05]  /*0070*/  @P0 EXIT ;  /* 0x000000000000094d */ /* 0x000fea0003800000 */
[----:B------:R-:W0:Y:S01]  /*0080*/  LDC.64 R2, c[0x0][0x380] ;  /* 0x0000e000ff027b82 */ /* 0x000e220000000a00 */
[----:B------:R-:W1:Y:S01]  /*0090*/  LDCU.64 UR4, c[0x0][0x358] ;  /* 0x00006b00ff0477ac */ /* 0x000e620008000a00 */
[----:B------:R-:W-:Y:S02]  /*00a0*/  SHF.L.U32 R7, R0, 0x2, RZ ;  /* 0x0000000200077819 */ /* 0x000fe400000006ff */
[----:B------:R-:W-:-:S03]  /*00b0*/  I2FP.F32.U32 R5, R0 ;  /* 0x0000000000057245 */ /* 0x000fc60000201000 */
[----:B0-----:R-:W-:-:S05]  /*00c0*/  IMAD.WIDE.U32 R2, R7, 0x4, R2 ;  /* 0x0000000407027825 */ /* 0x001fca00078e0002 */
[----:B-1----:R-:W-:Y:S04]  /*00d0*/  STG.E desc[UR4][R2.64+0xc], R5 ;  /* 0x00000c0502007986 */ /* 0x002fe8000c101904 */
[----:B------:R-:W-:Y:S04]  /*00e0*/  STG.E desc[UR4][R2.64+0x8], R5 ;  /* 0x0000080502007986 */ /* 0x000fe8000c101904 */
[----:B------:R-:W-:Y:S04]  /*00f0*/  STG.E desc[UR4][R2.64+0x4], R5 ;  /* 0x0000040502007986 */ /* 0x000fe8000c101904 */
[----:B------:R-:W-:Y:S01]  /*0100*/  STG.E desc[UR4][R2.64], R5 ;  /* 0x0000000502007986 */ /* 0x000fe2000c101904 */
[----:B------:R-:W-:Y:S05]  /*0110*/  EXIT ;  /* 0x000000000000794d */ /* 0x000fea0003800000 */
.L_x_0:
[----:B------:R-:W-:-:S00]  /*0120*/  BRA `(.L_x_0) ;  /* 0xfffffffc00fc7947 */ /* 0x000fc0000383ffff */
[----:B------:R-:W-:-:S00]  /*0130*/  NOP ;  /* 0x0000000000007918 */ /* 0x000fc00000000000 */
        /* <DEDUP_REMOVED lines=12> */
.L_x_1:


//--------------------- .nv.shared.reserved.0     --------------------------
	.section	.nv.shared.reserved.0,"aw",@nobits
	.weak		__nv_reservedSMEM_offset_0_alias
	.size		__nv_reservedSMEM_offset_0_alias, 0, 64
	.other		__nv_reservedSMEM_offset_0_alias,@"STO_CUDA_RESERVED_SHARED STV_DEFAULT"
__nv_reservedSMEM_offset_0_alias:
	.zero		0
	.zero		64


//--------------------- .nv.constant0._Z16integrate_systemPfS_fj --------------------------
	.section	.nv.constant0._Z16integrate_systemPfS_fj,"a",@progbits
	.sectionflags	@""
	.align	4
.nv.constant0._Z16integrate_systemPfS_fj:
	.zero		920


//--------------------- SYMBOLS --------------------------

	.type		.nv.reservedSmem.offset0,@object
	.size		.nv.reservedSmem.offset0,0x4
